	.headerflags	@"EF_CUDA_TEXMODE_UNIFIED EF_CUDA_64BIT_ADDRESS EF_CUDA_ACCELERATORS EF_CUDA_SM90 EF_CUDA_VIRTUAL_SM(EF_CUDA_SM90)"
	.elftype	@"ET_EXEC"


//--------------------- .nv.info                  --------------------------
	.section	.nv.info,"",@"SHT_CUDA_INFO"
	.align	4


	//----- nvinfo : EIATTR_REGCOUNT
	.align		4
        /*0000*/ 	.byte	0x04, 0x2f
        /*0002*/ 	.short	(.L_1 - .L_0)
	.align		4
.L_0:
        /*0004*/ 	.word	index@(triton_poi_fused_mm_15)
        /*0008*/ 	.word	0x0000000c


	//----- nvinfo : EIATTR_MIN_STACK_SIZE
	.align		4
.L_1:
        /*000c*/ 	.byte	0x04, 0x12
        /*000e*/ 	.short	(.L_3 - .L_2)
	.align		4
.L_2:
        /*0010*/ 	.word	index@(triton_poi_fused_mm_15)
        /*0014*/ 	.word	0x00000000


	//----- nvinfo : EIATTR_FRAME_SIZE
	.align		4
.L_3:
        /*0018*/ 	.byte	0x04, 0x11
        /*001a*/ 	.short	(.L_5 - .L_4)
	.align		4
.L_4:
        /*001c*/ 	.word	index@(triton_poi_fused_mm_15)
        /*0020*/ 	.word	0x00000000


	//----- nvinfo : EIATTR_MIN_STACK_SIZE
	.align		4
.L_5:
        /*0024*/ 	.byte	0x04, 0x12
        /*0026*/ 	.short	(.L_7 - .L_6)
	.align		4
.L_6:
        /*0028*/ 	.word	index@(triton_poi_fused_mm_15)
        /*002c*/ 	.word	0x00000000
.L_7:


//--------------------- .nv.info.triton_poi_fused_mm_15 --------------------------
	.section	.nv.info.triton_poi_fused_mm_15,"",@"SHT_CUDA_INFO"
	.sectionflags	@""
	.align	4


	//----- nvinfo : EIATTR_CUDA_API_VERSION
	.align		4
        /*0000*/ 	.byte	0x04, 0x37
        /*0002*/ 	.short	(.L_9 - .L_8)
.L_8:
        /*0004*/ 	.word	0x0000007c


	//----- nvinfo : EIATTR_KPARAM_INFO
	.align		4
.L_9:
        /*0008*/ 	.byte	0x04, 0x17
        /*000a*/ 	.short	(.L_11 - .L_10)
.L_10:
        /*000c*/ 	.word	0x00000000
        /*0010*/ 	.short	0x0002
        /*0012*/ 	.short	0x0010
        /*0014*/ 	.byte	0x00, 0xf0, 0x11, 0x00


	//----- nvinfo : EIATTR_KPARAM_INFO
	.align		4
.L_11:
        /*0018*/ 	.byte	0x04, 0x17
        /*001a*/ 	.short	(.L_13 - .L_12)
.L_12:
        /*001c*/ 	.word	0x00000000
        /*0020*/ 	.short	0x0001
        /*0022*/ 	.short	0x0008
        /*0024*/ 	.byte	0x00, 0xf4, 0x21, 0x00


	//----- nvinfo : EIATTR_KPARAM_INFO
	.align		4
.L_13:
        /*0028*/ 	.byte	0x04, 0x17
        /*002a*/ 	.short	(.L_15 - .L_14)
.L_14:
        /*002c*/ 	.word	0x00000000
        /*0030*/ 	.short	0x0000
        /*0032*/ 	.short	0x0000
        /*0034*/ 	.byte	0x00, 0xf4, 0x21, 0x00


	//----- nvinfo : EIATTR_SPARSE_MMA_MASK
	.align		4
.L_15:
        /*0038*/ 	.byte	0x03, 0x50
        /*003a*/ 	.short	0x0000


	//----- nvinfo : EIATTR_MAXREG_COUNT
	.align		4
        /*003c*/ 	.byte	0x03, 0x1b
        /*003e*/ 	.short	0x00ff


	//----- nvinfo : EIATTR_EXIT_INSTR_OFFSETS
	.align		4
        /*0040*/ 	.byte	0x04, 0x1c
        /*0042*/ 	.short	(.L_17 - .L_16)


	//   ....[0]....
.L_16:
        /*0044*/ 	.word	0x00000100


	//   ....[1]....
        /*0048*/ 	.word	0x00000120


	//----- nvinfo : EIATTR_REQNTID
	.align		4
.L_17:
        /*004c*/ 	.byte	0x04, 0x10
        /*004e*/ 	.short	(.L_19 - .L_18)
.L_18:
        /*0050*/ 	.word	0x00000020
        /*0054*/ 	.word	0x00000001
        /*0058*/ 	.word	0x00000001


	//----- nvinfo : EIATTR_CBANK_PARAM_SIZE
	.align		4
.L_19:
        /*005c*/ 	.byte	0x03, 0x19
        /*005e*/ 	.short	0x0014


	//----- nvinfo : EIATTR_PARAM_CBANK
	.align		4
        /*0060*/ 	.byte	0x04, 0x0a
        /*0062*/ 	.short	(.L_21 - .L_20)
	.align		4
.L_20:
        /*0064*/ 	.word	index@(.nv.constant0.triton_poi_fused_mm_15)
        /*0068*/ 	.short	0x0210
        /*006a*/ 	.short	0x0014


	//----- nvinfo : EIATTR_SW_WAR
	.align		4
.L_21:
        /*006c*/ 	.byte	0x04, 0x36
        /*006e*/ 	.short	(.L_23 - .L_22)
.L_22:
        /*0070*/ 	.word	0x00000008
.L_23:


//--------------------- .nv.callgraph             --------------------------
	.section	.nv.callgraph,"",@"SHT_CUDA_CALLGRAPH"
	.align	4
	.sectionentsize	8
	.align		4
        /*0000*/ 	.word	0x00000000
	.align		4
        /*0004*/ 	.word	0xffffffff
	.align		4
        /*0008*/ 	.word	0x00000000
	.align		4
        /*000c*/ 	.word	0xfffffffe
	.align		4
        /*0010*/ 	.word	0x00000000
	.align		4
        /*0014*/ 	.word	0xfffffffd
	.align		4
        /*0018*/ 	.word	0x00000000
	.align		4
        /*001c*/ 	.word	0xfffffffc


//--------------------- .text.triton_poi_fused_mm_15 --------------------------
	.section	.text.triton_poi_fused_mm_15,"ax",@progbits
	.align	128
        .global         triton_poi_fused_mm_15
        .type           triton_poi_fused_mm_15,@function
        .size           triton_poi_fused_mm_15,(.L_x_1 - triton_poi_fused_mm_15)
        .other          triton_poi_fused_mm_15,@"STO_CUDA_ENTRY STV_DEFAULT"
triton_poi_fused_mm_15:
.text.triton_poi_fused_mm_15:
[----:B------:R-:W0:Y:S02]  /*0000*/  LDC R1, c[0x0][0x28] ;  /* 0x00000a00ff017b82 */ /* 0x000e240000000800 */
[----:B------:R-:W1:Y:S01]  /*0010*/  S2R R6, SR_TID.X ;  /* 0x0000000000067919 */ /* 0x000e620000002100 */
[----:B------:R-:W2:Y:S01]  /*0020*/  LDC.64 R2, c[0x0][0x210] ;  /* 0x00008400ff027b82 */ /* 0x000ea20000000a00 */
[----:B------:R-:W-:Y:S01]  /*0030*/  IMAD.MOV.U32 R9, RZ, RZ, RZ ;  /* 0x000000ffff097224 */ /* 0x000fe200078e00ff */
[----:B------:R-:W-:Y:S01]  /*0040*/  ULDC.64 UR4, c[0x0][0x208] ;  /* 0x0000820000047ab9 */ /* 0x000fe20000000a00 */
[----:B------:R-:W3:Y:S01]  /*0050*/  S2R R7, SR_CTAID.X ;  /* 0x0000000000077919 */ /* 0x000ee20000002500 */
[----:B-1----:R-:W-:-:S05]  /*0060*/  LOP3.LUT R0, R6, 0xf, RZ, 0xc0, !PT ;  /* 0x0000000f06007812 */ /* 0x002fca00078ec0ff */
[----:B---3--:R-:W-:-:S05]  /*0070*/  IMAD R7, R7, 0x10, R0 ;  /* 0x0000001007077824 */ /* 0x008fca00078e0200 */
[C---:B------:R-:W-:Y:S02]  /*0080*/  ISETP.GE.AND P0, PT, R7.reuse, 0x10, PT ;  /* 0x000000100700780c */ /* 0x040fe40003f06270 */
[----:B------:R-:W-:-:S05]  /*0090*/  SHF.L.U32 R5, R7, 0x4, RZ ;  /* 0x0000000407057819 */ /* 0x000fca00000006ff */
[----:B--2---:R-:W-:Y:S02]  /*00a0*/  IMAD.WIDE R2, R5, 0x4, R2 ;  /* 0x0000000405027825 */ /* 0x004fe400078e0202 */
[----:B------:R-:W1:Y:S04]  /*00b0*/  LDC.64 R4, c[0x0][0x218] ;  /* 0x00008600ff047b82 */ /* 0x000e680000000a00 */
[----:B------:R2:W5:Y:S01]  /*00c0*/  @!P0 LDG.E.EL R9, desc[UR4][R2.64+0x2c] ;  /* 0x00002c0402098981 */ /* 0x000562000c2e1900 */
[----:B------:R-:W-:-:S04]  /*00d0*/  LOP3.LUT P0, RZ, R6, 0x10, RZ, 0xc0, !PT ;  /* 0x0000001006ff7812 */ /* 0x000fc8000780c0ff */
[C---:B------:R-:W-:Y:S01]  /*00e0*/  ISETP.LT.AND P0, PT, R7.reuse, 0x10, !P0 ;  /* 0x000000100700780c */ /* 0x040fe20004701270 */
[----:B-1----:R-:W-:-:S12]  /*00f0*/  IMAD.WIDE R4, R7, 0x4, R4 ;  /* 0x0000000407047825 */ /* 0x002fd800078e0204 */
[----:B--2---:R-:W-:Y:S05]  /*0100*/  @!P0 EXIT ;  /* 0x000000000000894d */ /* 0x004fea0003800000 */
[----:B-----5:R-:W-:Y:S01]  /*0110*/  STG.E desc[UR4][R4.64], R9 ;  /* 0x0000000904007986 */ /* 0x020fe2000c101904 */
[----:B------:R-:W-:Y:S05]  /*0120*/  EXIT ;  /* 0x000000000000794d */ /* 0x000fea0003800000 */
.L_x_0:
[----:B------:R-:W-:-:S00]  /*0130*/  BRA `(.L_x_0) ;  /* 0xfffffffc00fc7947 */ /* 0x000fc0000383ffff */
[----:B------:R-:W-:-:S00]  /*0140*/  NOP ;  /* 0x0000000000007918 */ /* 0x000fc00000000000 */
        /* <DEDUP_REMOVED lines=11> */
.L_x_1:


//--------------------- .nv.constant0.triton_poi_fused_mm_15 --------------------------
	.section	.nv.constant0.triton_poi_fused_mm_15,"a",@progbits
	.sectionflags	@""
	.align	4
.nv.constant0.triton_poi_fused_mm_15:
	.zero		548
